	.headerflags	@"EF_CUDA_TEXMODE_UNIFIED EF_CUDA_64BIT_ADDRESS EF_CUDA_ACCELERATORS EF_CUDA_SM90 EF_CUDA_VIRTUAL_SM(EF_CUDA_SM90)"
	.elftype	@"ET_EXEC"


//--------------------- .nv.info                  --------------------------
	.section	.nv.info,"",@"SHT_CUDA_INFO"
	.align	4


	//----- nvinfo : EIATTR_REGCOUNT
	.align		4
        /*0000*/ 	.byte	0x04, 0x2f
        /*0002*/ 	.short	(.L_1 - .L_0)
	.align		4
.L_0:
        /*0004*/ 	.word	index@(triton_poi_fused_mean_46)
        /*0008*/ 	.word	0x00000016


	//----- nvinfo : EIATTR_MIN_STACK_SIZE
	.align		4
.L_1:
        /*000c*/ 	.byte	0x04, 0x12
        /*000e*/ 	.short	(.L_3 - .L_2)
	.align		4
.L_2:
        /*0010*/ 	.word	index@(triton_poi_fused_mean_46)
        /*0014*/ 	.word	0x00000000


	//----- nvinfo : EIATTR_FRAME_SIZE
	.align		4
.L_3:
        /*0018*/ 	.byte	0x04, 0x11
        /*001a*/ 	.short	(.L_5 - .L_4)
	.align		4
.L_4:
        /*001c*/ 	.word	index@(triton_poi_fused_mean_46)
        /*0020*/ 	.word	0x00000000


	//----- nvinfo : EIATTR_MIN_STACK_SIZE
	.align		4
.L_5:
        /*0024*/ 	.byte	0x04, 0x12
        /*0026*/ 	.short	(.L_7 - .L_6)
	.align		4
.L_6:
        /*0028*/ 	.word	index@(triton_poi_fused_mean_46)
        /*002c*/ 	.word	0x00000000
.L_7:


//--------------------- .nv.info.triton_poi_fused_mean_46 --------------------------
	.section	.nv.info.triton_poi_fused_mean_46,"",@"SHT_CUDA_INFO"
	.sectionflags	@""
	.align	4


	//----- nvinfo : EIATTR_CUDA_API_VERSION
	.align		4
        /*0000*/ 	.byte	0x04, 0x37
        /*0002*/ 	.short	(.L_9 - .L_8)
.L_8:
        /*0004*/ 	.word	0x0000007c


	//----- nvinfo : EIATTR_KPARAM_INFO
	.align		4
.L_9:
        /*0008*/ 	.byte	0x04, 0x17
        /*000a*/ 	.short	(.L_11 - .L_10)
.L_10:
        /*000c*/ 	.word	0x00000000
        /*0010*/ 	.short	0x0002
        /*0012*/ 	.short	0x0010
        /*0014*/ 	.byte	0x00, 0xf0, 0x11, 0x00


	//----- nvinfo : EIATTR_KPARAM_INFO
	.align		4
.L_11:
        /*0018*/ 	.byte	0x04, 0x17
        /*001a*/ 	.short	(.L_13 - .L_12)
.L_12:
        /*001c*/ 	.word	0x00000000
        /*0020*/ 	.short	0x0001
        /*0022*/ 	.short	0x0008
        /*0024*/ 	.byte	0x00, 0xf4, 0x21, 0x00


	//----- nvinfo : EIATTR_KPARAM_INFO
	.align		4
.L_13:
        /*0028*/ 	.byte	0x04, 0x17
        /*002a*/ 	.short	(.L_15 - .L_14)
.L_14:
        /*002c*/ 	.word	0x00000000
        /*0030*/ 	.short	0x0000
        /*0032*/ 	.short	0x0000
        /*0034*/ 	.byte	0x00, 0xf4, 0x21, 0x00


	//----- nvinfo : EIATTR_SPARSE_MMA_MASK
	.align		4
.L_15:
        /*0038*/ 	.byte	0x03, 0x50
        /*003a*/ 	.short	0x0000


	//----- nvinfo : EIATTR_MAXREG_COUNT
	.align		4
        /*003c*/ 	.byte	0x03, 0x1b
        /*003e*/ 	.short	0x00ff


	//----- nvinfo : EIATTR_EXIT_INSTR_OFFSETS
	.align		4
        /*0040*/ 	.byte	0x04, 0x1c
        /*0042*/ 	.short	(.L_17 - .L_16)


	//   ....[0]....
.L_16:
        /*0044*/ 	.word	0x00000250


	//   ....[1]....
        /*0048*/ 	.word	0x00000290


	//----- nvinfo : EIATTR_REQNTID
	.align		4
.L_17:
        /*004c*/ 	.byte	0x04, 0x10
        /*004e*/ 	.short	(.L_19 - .L_18)
.L_18:
        /*0050*/ 	.word	0x00000080
        /*0054*/ 	.word	0x00000001
        /*0058*/ 	.word	0x00000001


	//----- nvinfo : EIATTR_CBANK_PARAM_SIZE
	.align		4
.L_19:
        /*005c*/ 	.byte	0x03, 0x19
        /*005e*/ 	.short	0x0014


	//----- nvinfo : EIATTR_PARAM_CBANK
	.align		4
        /*0060*/ 	.byte	0x04, 0x0a
        /*0062*/ 	.short	(.L_21 - .L_20)
	.align		4
.L_20:
        /*0064*/ 	.word	index@(.nv.constant0.triton_poi_fused_mean_46)
        /*0068*/ 	.short	0x0210
        /*006a*/ 	.short	0x0014


	//----- nvinfo : EIATTR_SW_WAR
	.align		4
.L_21:
        /*006c*/ 	.byte	0x04, 0x36
        /*006e*/ 	.short	(.L_23 - .L_22)
.L_22:
        /*0070*/ 	.word	0x00000008
.L_23:


//--------------------- .nv.callgraph             --------------------------
	.section	.nv.callgraph,"",@"SHT_CUDA_CALLGRAPH"
	.align	4
	.sectionentsize	8
	.align		4
        /*0000*/ 	.word	0x00000000
	.align		4
        /*0004*/ 	.word	0xffffffff
	.align		4
        /*0008*/ 	.word	0x00000000
	.align		4
        /*000c*/ 	.word	0xfffffffe
	.align		4
        /*0010*/ 	.word	0x00000000
	.align		4
        /*0014*/ 	.word	0xfffffffd
	.align		4
        /*0018*/ 	.word	0x00000000
	.align		4
        /*001c*/ 	.word	0xfffffffc


//--------------------- .text.triton_poi_fused_mean_46 --------------------------
	.section	.text.triton_poi_fused_mean_46,"ax",@progbits
	.align	128
        .global         triton_poi_fused_mean_46
        .type           triton_poi_fused_mean_46,@function
        .size           triton_poi_fused_mean_46,(.L_x_1 - triton_poi_fused_mean_46)
        .other          triton_poi_fused_mean_46,@"STO_CUDA_ENTRY STV_DEFAULT"
triton_poi_fused_mean_46:
.text.triton_poi_fused_mean_46:
[----:B------:R-:W0:Y:S02]  /*0000*/  LDC R1, c[0x0][0x28] ;  /* 0x00000a00ff017b82 */ /* 0x000e240000000800 */
[----:B------:R-:W1:Y:S01]  /*0010*/  S2R R0, SR_TID.X ;  /* 0x0000000000007919 */ /* 0x000e620000002100 */
[----:B------:R-:W-:Y:S01]  /*0020*/  CS2R R6, SRZ ;  /* 0x0000000000067805 */ /* 0x000fe2000001ff00 */
[----:B------:R-:W-:Y:S01]  /*0030*/  ULDC.64 UR4, c[0x0][0x208] ;  /* 0x0000820000047ab9 */ /* 0x000fe20000000a00 */
[----:B------:R-:W2:Y:S01]  /*0040*/  S2R R3, SR_CTAID.X ;  /* 0x0000000000037919 */ /* 0x000ea20000002500 */
[----:B-1----:R-:W-:-:S04]  /*0050*/  SHF.L.U32 R0, R0, 0x1, RZ ;  /* 0x0000000100007819 */ /* 0x002fc800000006ff */
[----:B------:R-:W-:-:S04]  /*0060*/  LOP3.LUT R0, R0, 0xfe, RZ, 0xc0, !PT ;  /* 0x000000fe00007812 */ /* 0x000fc800078ec0ff */
[----:B--2---:R-:W-:Y:S02]  /*0070*/  LEA R0, R3, R0, 0x8 ;  /* 0x0000000003007211 */ /* 0x004fe400078e40ff */
[----:B------:R-:W1:Y:S02]  /*0080*/  LDC.64 R2, c[0x0][0x210] ;  /* 0x00008400ff027b82 */ /* 0x000e640000000a00 */
[C---:B------:R-:W-:Y:S01]  /*0090*/  ISETP.GE.AND P0, PT, R0.reuse, 0x900, PT ;  /* 0x000009000000780c */ /* 0x040fe20003f06270 */
[----:B------:R-:W-:-:S05]  /*00a0*/  IMAD.HI R4, R0, 0x38e38e39, RZ ;  /* 0x38e38e3900047827 */ /* 0x000fca00078e02ff */
[----:B------:R-:W-:-:S04]  /*00b0*/  SHF.R.U32.HI R5, RZ, 0x1f, R4 ;  /* 0x0000001fff057819 */ /* 0x000fc80000011604 */
[----:B------:R-:W-:-:S05]  /*00c0*/  LEA.HI.SX32 R5, R4, R5, 0x19 ;  /* 0x0000000504057211 */ /* 0x000fca00078fcaff */
[----:B------:R-:W-:-:S04]  /*00d0*/  IMAD R4, R5, -0x240, R0 ;  /* 0xfffffdc005047824 */ /* 0x000fc800078e0200 */
[----:B------:R-:W-:Y:S01]  /*00e0*/  IMAD R9, R5, 0x900, R4 ;  /* 0x0000090005097824 */ /* 0x000fe200078e0204 */
[----:B------:R-:W-:-:S03]  /*00f0*/  CS2R R4, SRZ ;  /* 0x0000000000047805 */ /* 0x000fc6000001ff00 */
[--C-:B-1----:R-:W-:Y:S01]  /*0100*/  IMAD.WIDE R10, R9, 0x4, R2.reuse ;  /* 0x00000004090a7825 */ /* 0x102fe200078e0202 */
[----:B------:R-:W-:Y:S02]  /*0110*/  IADD3 R13, R9, 0x240, RZ ;  /* 0x00000240090d7810 */ /* 0x000fe40007ffe0ff */
[----:B------:R-:W-:Y:S02]  /*0120*/  IADD3 R15, R9, 0x480, RZ ;  /* 0x00000480090f7810 */ /* 0x000fe40007ffe0ff */
[----:B------:R-:W-:Y:S01]  /*0130*/  IADD3 R17, R9, 0x6c0, RZ ;  /* 0x000006c009117810 */ /* 0x000fe20007ffe0ff */
[--C-:B------:R-:W-:Y:S01]  /*0140*/  IMAD.WIDE R12, R13, 0x4, R2.reuse ;  /* 0x000000040d0c7825 */ /* 0x100fe200078e0202 */
[----:B------:R-:W-:Y:S01]  /*0150*/  CS2R R8, SRZ ;  /* 0x0000000000087805 */ /* 0x000fe2000001ff00 */
[----:B------:R1:W2:Y:S02]  /*0160*/  @!P0 LDG.E.64 R4, desc[UR4][R10.64] ;  /* 0x000000040a048981 */ /* 0x0002a4000c1e1b00 */
[----:B------:R-:W-:-:S02]  /*0170*/  IMAD.WIDE R14, R15, 0x4, R2 ;  /* 0x000000040f0e7825 */ /* 0x000fc400078e0202 */
[----:B------:R-:W2:Y:S02]  /*0180*/  @!P0 LDG.E.64 R6, desc[UR4][R12.64] ;  /* 0x000000040c068981 */ /* 0x000ea4000c1e1b00 */
[----:B------:R-:W-:Y:S01]  /*0190*/  IMAD.WIDE R2, R17, 0x4, R2 ;  /* 0x0000000411027825 */ /* 0x000fe200078e0202 */
[----:B------:R-:W-:Y:S01]  /*01a0*/  CS2R R16, SRZ ;  /* 0x0000000000107805 */ /* 0x000fe2000001ff00 */
[----:B------:R-:W3:Y:S01]  /*01b0*/  @!P0 LDG.E.64 R8, desc[UR4][R14.64] ;  /* 0x000000040e088981 */ /* 0x000ee2000c1e1b00 */
[----:B-1----:R-:W1:Y:S04]  /*01c0*/  LDC.64 R10, c[0x0][0x218] ;  /* 0x00008600ff0a7b82 */ /* 0x002e680000000a00 */
[----:B------:R-:W4:Y:S01]  /*01d0*/  @!P0 LDG.E.64 R16, desc[UR4][R2.64] ;  /* 0x0000000402108981 */ /* 0x000f22000c1e1b00 */
[----:B--2---:R-:W-:Y:S01]  /*01e0*/  FADD R19, R6, R4 ;  /* 0x0000000406137221 */ /* 0x004fe20000000000 */
[----:B------:R-:W-:-:S03]  /*01f0*/  FADD R4, R7, R5 ;  /* 0x0000000507047221 */ /* 0x000fc60000000000 */
[----:B---3--:R-:W-:Y:S01]  /*0200*/  FADD R19, R19, R8 ;  /* 0x0000000813137221 */ /* 0x008fe20000000000 */
[----:B------:R-:W-:Y:S01]  /*0210*/  FADD R6, R4, R9 ;  /* 0x0000000904067221 */ /* 0x000fe20000000000 */
[----:B-1----:R-:W-:-:S04]  /*0220*/  IMAD.WIDE R4, R0, 0x4, R10 ;  /* 0x0000000400047825 */ /* 0x002fc800078e020a */
[----:B----4-:R-:W-:Y:S01]  /*0230*/  FADD R16, R19, R16 ;  /* 0x0000001013107221 */ /* 0x010fe20000000000 */
[----:B------:R-:W-:Y:S01]  /*0240*/  FADD R6, R6, R17 ;  /* 0x0000001106067221 */ /* 0x000fe20000000000 */
[----:B------:R-:W-:Y:S06]  /*0250*/  @P0 EXIT ;  /* 0x000000000000094d */ /* 0x000fec0003800000 */
[----:B------:R-:W-:Y:S01]  /*0260*/  FMUL R16, R16, 0.25 ;  /* 0x3e80000010107820 */ /* 0x000fe20000400000 */
[----:B------:R-:W-:-:S05]  /*0270*/  FMUL R17, R6, 0.25 ;  /* 0x3e80000006117820 */ /* 0x000fca0000400000 */
[----:B------:R-:W-:Y:S01]  /*0280*/  STG.E.64 desc[UR4][R4.64], R16 ;  /* 0x0000001004007986 */ /* 0x000fe2000c101b04 */
[----:B------:R-:W-:Y:S05]  /*0290*/  EXIT ;  /* 0x000000000000794d */ /* 0x000fea0003800000 */
.L_x_0:
[----:B------:R-:W-:-:S00]  /*02a0*/  BRA `(.L_x_0) ;  /* 0xfffffffc00fc7947 */ /* 0x000fc0000383ffff */
[----:B------:R-:W-:-:S00]  /*02b0*/  NOP ;  /* 0x0000000000007918 */ /* 0x000fc00000000000 */
        /* <DEDUP_REMOVED lines=12> */
.L_x_1:


//--------------------- .nv.constant0.triton_poi_fused_mean_46 --------------------------
	.section	.nv.constant0.triton_poi_fused_mean_46,"a",@progbits
	.sectionflags	@""
	.align	4
.nv.constant0.triton_poi_fused_mean_46:
	.zero		548
